//
// Generated by NVIDIA NVVM Compiler
//
// Compiler Build ID: CL-36424714
// Cuda compilation tools, release 13.0, V13.0.88
// Based on NVVM 20.0.0
//

.version 9.0
.target sm_100
.address_size 64

	// .globl	_Z7array1dPfm
.extern .func  (.param .b32 func_retval0) vprintf
(
	.param .b64 vprintf_param_0,
	.param .b64 vprintf_param_1
)
;
.global .align 1 .b8 $str[39] = {68, 97, 116, 97, 32, 73, 110, 100, 101, 120, 101, 100, 32, 104, 101, 114, 101, 32, 58, 32, 120, 37, 100, 32, 32, 44, 32, 97, 114, 114, 97, 121, 32, 91, 37, 102, 93, 10};
.global .align 1 .b8 $str$1[42] = {68, 97, 116, 97, 32, 73, 110, 100, 101, 120, 101, 100, 32, 104, 101, 114, 101, 32, 58, 32, 120, 37, 100, 32, 121, 37, 100, 32, 44, 32, 97, 114, 114, 97, 121, 32, 91, 37, 102, 93, 10};
.global .align 1 .b8 $str$2[46] = {68, 97, 116, 97, 32, 73, 110, 100, 101, 120, 101, 100, 32, 104, 101, 114, 101, 32, 58, 32, 120, 37, 100, 32, 121, 37, 100, 32, 122, 37, 100, 32, 44, 32, 97, 114, 114, 97, 121, 32, 91, 37, 102, 93, 10};

.visible .entry _Z7array1dPfm(
	.param .u64 .ptr .align 1 _Z7array1dPfm_param_0,
	.param .u64 _Z7array1dPfm_param_1
)
{
	.local .align 16 .b8 	__local_depot0[16];
	.reg .b64 	%SP;
	.reg .b64 	%SPL;
	.reg .b32 	%r<4>;
	.reg .b32 	%f<2>;
	.reg .b64 	%rd<9>;
	.reg .b64 	%fd<2>;

	mov.u64 	%SPL, __local_depot0;
	cvta.local.u64 	%SP, %SPL;
	ld.param.u64 	%rd1, [_Z7array1dPfm_param_0];
	cvta.to.global.u64 	%rd2, %rd1;
	add.u64 	%rd3, %SP, 0;
	add.u64 	%rd4, %SPL, 0;
	mov.u32 	%r1, %tid.x;
	mul.wide.u32 	%rd5, %r1, 4;
	add.s64 	%rd6, %rd2, %rd5;
	ld.global.f32 	%f1, [%rd6];
	cvt.f64.f32 	%fd1, %f1;
	st.local.u32 	[%rd4], %r1;
	st.local.f64 	[%rd4+8], %fd1;
	mov.u64 	%rd7, $str;
	cvta.global.u64 	%rd8, %rd7;
	{ // callseq 0, 0
	.param .b64 param0;
	st.param.b64 	[param0], %rd8;
	.param .b64 param1;
	st.param.b64 	[param1], %rd3;
	.param .b32 retval0;
	call.uni (retval0), 
	vprintf, 
	(
	param0, 
	param1
	);
	ld.param.b32 	%r2, [retval0];
	} // callseq 0
	ret;

}
	// .globl	_Z7array2dPfm
.visible .entry _Z7array2dPfm(
	.param .u64 .ptr .align 1 _Z7array2dPfm_param_0,
	.param .u64 _Z7array2dPfm_param_1
)
{
	.local .align 16 .b8 	__local_depot1[16];
	.reg .b64 	%SP;
	.reg .b64 	%SPL;
	.reg .b32 	%r<6>;
	.reg .b32 	%f<2>;
	.reg .b64 	%rd<9>;
	.reg .b64 	%fd<2>;

	mov.u64 	%SPL, __local_depot1;
	cvta.local.u64 	%SP, %SPL;
	ld.param.u64 	%rd1, [_Z7array2dPfm_param_0];
	cvta.to.global.u64 	%rd2, %rd1;
	add.u64 	%rd3, %SP, 0;
	add.u64 	%rd4, %SPL, 0;
	mov.u32 	%r1, %tid.x;
	mov.u32 	%r2, %tid.y;
	mad.lo.s32 	%r3, %r1, %r2, %r1;
	mul.wide.u32 	%rd5, %r3, 4;
	add.s64 	%rd6, %rd2, %rd5;
	ld.global.f32 	%f1, [%rd6];
	cvt.f64.f32 	%fd1, %f1;
	st.local.v2.u32 	[%rd4], {%r1, %r2};
	st.local.f64 	[%rd4+8], %fd1;
	mov.u64 	%rd7, $str$1;
	cvta.global.u64 	%rd8, %rd7;
	{ // callseq 1, 0
	.param .b64 param0;
	st.param.b64 	[param0], %rd8;
	.param .b64 param1;
	st.param.b64 	[param1], %rd3;
	.param .b32 retval0;
	call.uni (retval0), 
	vprintf, 
	(
	param0, 
	param1
	);
	ld.param.b32 	%r4, [retval0];
	} // callseq 1
	ret;

}
	// .globl	_Z7array3dPfm
.visible .entry _Z7array3dPfm(
	.param .u64 .ptr .align 1 _Z7array3dPfm_param_0,
	.param .u64 _Z7array3dPfm_param_1
)
{
	.local .align 8 .b8 	__local_depot2[24];
	.reg .b64 	%SP;
	.reg .b64 	%SPL;
	.reg .b32 	%r<11>;
	.reg .b32 	%f<2>;
	.reg .b64 	%rd<9>;
	.reg .b64 	%fd<2>;

	mov.u64 	%SPL, __local_depot2;
	cvta.local.u64 	%SP, %SPL;
	ld.param.u64 	%rd1, [_Z7array3dPfm_param_0];
	cvta.to.global.u64 	%rd2, %rd1;
	add.u64 	%rd3, %SP, 0;
	add.u64 	%rd4, %SPL, 0;
	mov.u32 	%r1, %tid.x;
	mov.u32 	%r2, %tid.y;
	mad.lo.s32 	%r3, %r1, %r2, %r1;
	mov.u32 	%r4, %ntid.x;
	mov.u32 	%r5, %ntid.y;
	mul.lo.s32 	%r6, %r4, %r5;
	mov.u32 	%r7, %tid.z;
	mad.lo.s32 	%r8, %r6, %r7, %r3;
	mul.wide.u32 	%rd5, %r8, 4;
	add.s64 	%rd6, %rd2, %rd5;
	ld.global.f32 	%f1, [%rd6];
	cvt.f64.f32 	%fd1, %f1;
	st.local.v2.u32 	[%rd4], {%r1, %r2};
	st.local.u32 	[%rd4+8], %r7;
	st.local.f64 	[%rd4+16], %fd1;
	mov.u64 	%rd7, $str$2;
	cvta.global.u64 	%rd8, %rd7;
	{ // callseq 2, 0
	.param .b64 param0;
	st.param.b64 	[param0], %rd8;
	.param .b64 param1;
	st.param.b64 	[param1], %rd3;
	.param .b32 retval0;
	call.uni (retval0), 
	vprintf, 
	(
	param0, 
	param1
	);
	ld.param.b32 	%r9, [retval0];
	} // callseq 2
	ret;

}


// ===== COMPILED SASS (sm_100) =====

	.target	sm_100

	.elftype	@"ET_EXEC"


//--------------------- .note.nv.tkinfo           --------------------------
	.section	.note.nv.tkinfo,"",@"SHT_NOTE"
	.sectionflags	@"SHF_NOTE_NV_TKINFO"
	.tkinfo
        /*0018*/ 	.word	0x00000002
        /*0030*/ 	.string	""
        /*0030*/ 	.string	"ptxas"
        /*0030*/ 	.string	"Cuda compilation tools, release 13.0, V13.0.88"
        /*0030*/ 	.string	"Build cuda_13.0.r13.0/compiler.36424714_0"
        /*0030*/ 	.string	"-arch sm_100 -m 64 "



//--------------------- .note.nv.cuinfo           --------------------------
	.section	.note.nv.cuinfo,"",@"SHT_NOTE"
	.sectionflags	@"SHF_NOTE_NV_CUINFO"
        /*0018*/ 	.short	0x0002
        /*001a*/ 	.short	0x0064
        /*001c*/ 	.short	0x0082
	.zero		2


//--------------------- .nv.info                  --------------------------
	.section	.nv.info,"",@"SHT_CUDA_INFO"
	.align	4


	//----- nvinfo : EIATTR_REGCOUNT
	.align		4
        /*0000*/ 	.byte	0x04, 0x2f
        /*0002*/ 	.short	(.L_4 - .L_3)
	.align		4
.L_3:
        /*0004*/ 	.word	index@(_Z7array1dPfm)
        /*0008*/ 	.word	0x00000018


	//----- nvinfo : EIATTR_FRAME_SIZE
	.align		4
.L_4:
        /*000c*/ 	.byte	0x04, 0x11
        /*000e*/ 	.short	(.L_6 - .L_5)
	.align		4
.L_5:
        /*0010*/ 	.word	index@(_Z7array1dPfm)
        /*0014*/ 	.word	0x00000010


	//----- nvinfo : EIATTR_REGCOUNT
	.align		4
.L_6:
        /*0018*/ 	.byte	0x04, 0x2f
        /*001a*/ 	.short	(.L_8 - .L_7)
	.align		4
.L_7:
        /*001c*/ 	.word	index@(_Z7array2dPfm)
        /*0020*/ 	.word	0x00000018


	//----- nvinfo : EIATTR_FRAME_SIZE
	.align		4
.L_8:
        /*0024*/ 	.byte	0x04, 0x11
        /*0026*/ 	.short	(.L_10 - .L_9)
	.align		4
.L_9:
        /*0028*/ 	.word	index@(_Z7array2dPfm)
        /*002c*/ 	.word	0x00000010


	//----- nvinfo : EIATTR_REGCOUNT
	.align		4
.L_10:
        /*0030*/ 	.byte	0x04, 0x2f
        /*0032*/ 	.short	(.L_12 - .L_11)
	.align		4
.L_11:
        /*0034*/ 	.word	index@(_Z7array3dPfm)
        /*0038*/ 	.word	0x00000018


	//----- nvinfo : EIATTR_FRAME_SIZE
	.align		4
.L_12:
        /*003c*/ 	.byte	0x04, 0x11
        /*003e*/ 	.short	(.L_14 - .L_13)
	.align		4
.L_13:
        /*0040*/ 	.word	index@(_Z7array3dPfm)
        /*0044*/ 	.word	0x00000018


	//----- nvinfo : EIATTR_MIN_STACK_SIZE
	.align		4
.L_14:
        /*0048*/ 	.byte	0x04, 0x12
        /*004a*/ 	.short	(.L_16 - .L_15)
	.align		4
.L_15:
        /*004c*/ 	.word	index@(_Z7array3dPfm)
        /*0050*/ 	.word	0x00000018


	//----- nvinfo : EIATTR_MIN_STACK_SIZE
	.align		4
.L_16:
        /*0054*/ 	.byte	0x04, 0x12
        /*0056*/ 	.short	(.L_18 - .L_17)
	.align		4
.L_17:
        /*0058*/ 	.word	index@(_Z7array2dPfm)
        /*005c*/ 	.word	0x00000010


	//----- nvinfo : EIATTR_MIN_STACK_SIZE
	.align		4
.L_18:
        /*0060*/ 	.byte	0x04, 0x12
        /*0062*/ 	.short	(.L_20 - .L_19)
	.align		4
.L_19:
        /*0064*/ 	.word	index@(_Z7array1dPfm)
        /*0068*/ 	.word	0x00000010
.L_20:


//--------------------- .nv.compat                --------------------------
	.section	.nv.compat,"",@"SHT_CUDA_COMPAT_INFO"
	.align	4
        /*0000*/ 	.byte	0x02, 0x09, 0x00, 0x00, 0x02, 0x02, 0x01, 0x00, 0x02, 0x05, 0x05, 0x00, 0x03, 0x07, 0x01, 0x01
        /*0010*/ 	.byte	0x02, 0x03, 0x00, 0x00, 0x02, 0x06, 0x01, 0x00, 0x04, 0x0b, 0x08, 0x00, 0x09, 0x00, 0x00, 0x00
        /*0020*/ 	.byte	0x00, 0x00, 0x00, 0x00


//--------------------- .nv.info._Z7array3dPfm    --------------------------
	.section	.nv.info._Z7array3dPfm,"",@"SHT_CUDA_INFO"
	.sectionflags	@""
	.align	4


	//----- nvinfo : EIATTR_CUDA_API_VERSION
	.align		4
        /*0000*/ 	.byte	0x04, 0x37
        /*0002*/ 	.short	(.L_22 - .L_21)
.L_21:
        /*0004*/ 	.word	0x00000082


	//----- nvinfo : EIATTR_KPARAM_INFO
	.align		4
.L_22:
        /*0008*/ 	.byte	0x04, 0x17
        /*000a*/ 	.short	(.L_24 - .L_23)
.L_23:
        /*000c*/ 	.word	0x00000000
        /*0010*/ 	.short	0x0001
        /*0012*/ 	.short	0x0008
        /*0014*/ 	.byte	0x00, 0xf0, 0x21, 0x00


	//----- nvinfo : EIATTR_KPARAM_INFO
	.align		4
.L_24:
        /*0018*/ 	.byte	0x04, 0x17
        /*001a*/ 	.short	(.L_26 - .L_25)
.L_25:
        /*001c*/ 	.word	0x00000000
        /*0020*/ 	.short	0x0000
        /*0022*/ 	.short	0x0000
        /*0024*/ 	.byte	0x00, 0xf5, 0x21, 0x00


	//----- nvinfo : EIATTR_SPARSE_MMA_MASK
	.align		4
.L_26:
        /*0028*/ 	.byte	0x03, 0x50
        /*002a*/ 	.short	0x0000


	//----- nvinfo : EIATTR_MAXREG_COUNT
	.align		4
        /*002c*/ 	.byte	0x03, 0x1b
        /*002e*/ 	.short	0x00ff


	//----- nvinfo : EIATTR_EXTERNS
	.align		4
        /*0030*/ 	.byte	0x04, 0x0f
        /*0032*/ 	.short	(.L_28 - .L_27)


	//   ....[0]....
	.align		4
.L_27:
        /*0034*/ 	.word	index@(vprintf)


	//----- nvinfo : EIATTR_MERCURY_ISA_VERSION
	.align		4
.L_28:
        /*0038*/ 	.byte	0x03, 0x5f
        /*003a*/ 	.short	0x0101


	//----- nvinfo : EIATTR_VRC_CTA_INIT_COUNT
	.align		4
        /*003c*/ 	.byte	0x02, 0x4a
	.zero		1
	.zero		1


	//----- nvinfo : EIATTR_SYSCALL_OFFSETS
	.align		4
        /*0040*/ 	.byte	0x04, 0x46
        /*0042*/ 	.short	(.L_30 - .L_29)


	//   ....[0]....
.L_29:
        /*0044*/ 	.word	0x000001c0


	//----- nvinfo : EIATTR_EXIT_INSTR_OFFSETS
	.align		4
.L_30:
        /*0048*/ 	.byte	0x04, 0x1c
        /*004a*/ 	.short	(.L_32 - .L_31)


	//   ....[0]....
.L_31:
        /*004c*/ 	.word	0x000001d0


	//----- nvinfo : EIATTR_CBANK_PARAM_SIZE
	.align		4
.L_32:
        /*0050*/ 	.byte	0x03, 0x19
        /*0052*/ 	.short	0x0010


	//----- nvinfo : EIATTR_PARAM_CBANK
	.align		4
        /*0054*/ 	.byte	0x04, 0x0a
        /*0056*/ 	.short	(.L_34 - .L_33)
	.align		4
.L_33:
        /*0058*/ 	.word	index@(.nv.constant0._Z7array3dPfm)
        /*005c*/ 	.short	0x0380
        /*005e*/ 	.short	0x0010


	//----- nvinfo : EIATTR_SW_WAR
	.align		4
.L_34:
        /*0060*/ 	.byte	0x04, 0x36
        /*0062*/ 	.short	(.L_36 - .L_35)
.L_35:
        /*0064*/ 	.word	0x00000008
.L_36:


//--------------------- .nv.info._Z7array2dPfm    --------------------------
	.section	.nv.info._Z7array2dPfm,"",@"SHT_CUDA_INFO"
	.sectionflags	@""
	.align	4


	//----- nvinfo : EIATTR_CUDA_API_VERSION
	.align		4
        /*0000*/ 	.byte	0x04, 0x37
        /*0002*/ 	.short	(.L_38 - .L_37)
.L_37:
        /*0004*/ 	.word	0x00000082


	//----- nvinfo : EIATTR_KPARAM_INFO
	.align		4
.L_38:
        /*0008*/ 	.byte	0x04, 0x17
        /*000a*/ 	.short	(.L_40 - .L_39)
.L_39:
        /*000c*/ 	.word	0x00000000
        /*0010*/ 	.short	0x0001
        /*0012*/ 	.short	0x0008
        /*0014*/ 	.byte	0x00, 0xf0, 0x21, 0x00


	//----- nvinfo : EIATTR_KPARAM_INFO
	.align		4
.L_40:
        /*0018*/ 	.byte	0x04, 0x17
        /*001a*/ 	.short	(.L_42 - .L_41)
.L_41:
        /*001c*/ 	.word	0x00000000
        /*0020*/ 	.short	0x0000
        /*0022*/ 	.short	0x0000
        /*0024*/ 	.byte	0x00, 0xf5, 0x21, 0x00


	//----- nvinfo : EIATTR_SPARSE_MMA_MASK
	.align		4
.L_42:
        /*0028*/ 	.byte	0x03, 0x50
        /*002a*/ 	.short	0x0000


	//----- nvinfo : EIATTR_MAXREG_COUNT
	.align		4
        /*002c*/ 	.byte	0x03, 0x1b
        /*002e*/ 	.short	0x00ff


	//----- nvinfo : EIATTR_EXTERNS
	.align		4
        /*0030*/ 	.byte	0x04, 0x0f
        /*0032*/ 	.short	(.L_44 - .L_43)


	//   ....[0]....
	.align		4
.L_43:
        /*0034*/ 	.word	index@(vprintf)


	//----- nvinfo : EIATTR_MERCURY_ISA_VERSION
	.align		4
.L_44:
        /*0038*/ 	.byte	0x03, 0x5f
        /*003a*/ 	.short	0x0101


	//----- nvinfo : EIATTR_VRC_CTA_INIT_COUNT
	.align		4
        /*003c*/ 	.byte	0x02, 0x4a
	.zero		1
	.zero		1


	//----- nvinfo : EIATTR_SYSCALL_OFFSETS
	.align		4
        /*0040*/ 	.byte	0x04, 0x46
        /*0042*/ 	.short	(.L_46 - .L_45)


	//   ....[0]....
.L_45:
        /*0044*/ 	.word	0x00000160


	//----- nvinfo : EIATTR_EXIT_INSTR_OFFSETS
	.align		4
.L_46:
        /*0048*/ 	.byte	0x04, 0x1c
        /*004a*/ 	.short	(.L_48 - .L_47)


	//   ....[0]....
.L_47:
        /*004c*/ 	.word	0x00000170


	//----- nvinfo : EIATTR_CBANK_PARAM_SIZE
	.align		4
.L_48:
        /*0050*/ 	.byte	0x03, 0x19
        /*0052*/ 	.short	0x0010


	//----- nvinfo : EIATTR_PARAM_CBANK
	.align		4
        /*0054*/ 	.byte	0x04, 0x0a
        /*0056*/ 	.short	(.L_50 - .L_49)
	.align		4
.L_49:
        /*0058*/ 	.word	index@(.nv.constant0._Z7array2dPfm)
        /*005c*/ 	.short	0x0380
        /*005e*/ 	.short	0x0010


	//----- nvinfo : EIATTR_SW_WAR
	.align		4
.L_50:
        /*0060*/ 	.byte	0x04, 0x36
        /*0062*/ 	.short	(.L_52 - .L_51)
.L_51:
        /*0064*/ 	.word	0x00000008
.L_52:


//--------------------- .nv.info._Z7array1dPfm    --------------------------
	.section	.nv.info._Z7array1dPfm,"",@"SHT_CUDA_INFO"
	.sectionflags	@""
	.align	4


	//----- nvinfo : EIATTR_CUDA_API_VERSION
	.align		4
        /*0000*/ 	.byte	0x04, 0x37
        /*0002*/ 	.short	(.L_54 - .L_53)
.L_53:
        /*0004*/ 	.word	0x00000082


	//----- nvinfo : EIATTR_KPARAM_INFO
	.align		4
.L_54:
        /*0008*/ 	.byte	0x04, 0x17
        /*000a*/ 	.short	(.L_56 - .L_55)
.L_55:
        /*000c*/ 	.word	0x00000000
        /*0010*/ 	.short	0x0001
        /*0012*/ 	.short	0x0008
        /*0014*/ 	.byte	0x00, 0xf0, 0x21, 0x00


	//----- nvinfo : EIATTR_KPARAM_INFO
	.align		4
.L_56:
        /*0018*/ 	.byte	0x04, 0x17
        /*001a*/ 	.short	(.L_58 - .L_57)
.L_57:
        /*001c*/ 	.word	0x00000000
        /*0020*/ 	.short	0x0000
        /*0022*/ 	.short	0x0000
        /*0024*/ 	.byte	0x00, 0xf5, 0x21, 0x00


	//----- nvinfo : EIATTR_SPARSE_MMA_MASK
	.align		4
.L_58:
        /*0028*/ 	.byte	0x03, 0x50
        /*002a*/ 	.short	0x0000


	//----- nvinfo : EIATTR_MAXREG_COUNT
	.align		4
        /*002c*/ 	.byte	0x03, 0x1b
        /*002e*/ 	.short	0x00ff


	//----- nvinfo : EIATTR_EXTERNS
	.align		4
        /*0030*/ 	.byte	0x04, 0x0f
        /*0032*/ 	.short	(.L_60 - .L_59)


	//   ....[0]....
	.align		4
.L_59:
        /*0034*/ 	.word	index@(vprintf)


	//----- nvinfo : EIATTR_MERCURY_ISA_VERSION
	.align		4
.L_60:
        /*0038*/ 	.byte	0x03, 0x5f
        /*003a*/ 	.short	0x0101


	//----- nvinfo : EIATTR_VRC_CTA_INIT_COUNT
	.align		4
        /*003c*/ 	.byte	0x02, 0x4a
	.zero		1
	.zero		1


	//----- nvinfo : EIATTR_SYSCALL_OFFSETS
	.align		4
        /*0040*/ 	.byte	0x04, 0x46
        /*0042*/ 	.short	(.L_62 - .L_61)


	//   ....[0]....
.L_61:
        /*0044*/ 	.word	0x00000140


	//----- nvinfo : EIATTR_EXIT_INSTR_OFFSETS
	.align		4
.L_62:
        /*0048*/ 	.byte	0x04, 0x1c
        /*004a*/ 	.short	(.L_64 - .L_63)


	//   ....[0]....
.L_63:
        /*004c*/ 	.word	0x00000150


	//----- nvinfo : EIATTR_CBANK_PARAM_SIZE
	.align		4
.L_64:
        /*0050*/ 	.byte	0x03, 0x19
        /*0052*/ 	.short	0x0010


	//----- nvinfo : EIATTR_PARAM_CBANK
	.align		4
        /*0054*/ 	.byte	0x04, 0x0a
        /*0056*/ 	.short	(.L_66 - .L_65)
	.align		4
.L_65:
        /*0058*/ 	.word	index@(.nv.constant0._Z7array1dPfm)
        /*005c*/ 	.short	0x0380
        /*005e*/ 	.short	0x0010


	//----- nvinfo : EIATTR_SW_WAR
	.align		4
.L_66:
        /*0060*/ 	.byte	0x04, 0x36
        /*0062*/ 	.short	(.L_68 - .L_67)
.L_67:
        /*0064*/ 	.word	0x00000008
.L_68:


//--------------------- .nv.callgraph             --------------------------
	.section	.nv.callgraph,"",@"SHT_CUDA_CALLGRAPH"
	.align	4
	.sectionentsize	8
	.align		4
        /*0000*/ 	.word	0x00000000
	.align		4
        /*0004*/ 	.word	0xffffffff
	.align		4
        /*0008*/ 	.word	index@(_Z7array3dPfm)
	.align		4
        /*000c*/ 	.word	index@(vprintf)
	.align		4
        /*0010*/ 	.word	index@(_Z7array2dPfm)
	.align		4
        /*0014*/ 	.word	index@(vprintf)
	.align		4
        /*0018*/ 	.word	index@(_Z7array1dPfm)
	.align		4
        /*001c*/ 	.word	index@(vprintf)
	.align		4
        /*0020*/ 	.word	0x00000000
	.align		4
        /*0024*/ 	.word	0xfffffffe
	.align		4
        /*0028*/ 	.word	0x00000000
	.align		4
        /*002c*/ 	.word	0xfffffffd
	.align		4
        /*0030*/ 	.word	0x00000000
	.align		4
        /*0034*/ 	.word	0xfffffffc


//--------------------- .nv.constant4             --------------------------
	.section	.nv.constant4,"a",@progbits
	.align	8
	.align		8
.nv.constant4:
        /*0000*/ 	.dword	vprintf
	.align		8
        /*0008*/ 	.dword	$str
	.align		8
        /*0010*/ 	.dword	$str$1
	.align		8
        /*0018*/ 	.dword	$str$2


//--------------------- .text._Z7array3dPfm       --------------------------
	.section	.text._Z7array3dPfm,"ax",@progbits
	.align	128
        .global         _Z7array3dPfm
        .type           _Z7array3dPfm,@function
        .size           _Z7array3dPfm,(.L_x_6 - _Z7array3dPfm)
        .other          _Z7array3dPfm,@"STO_CUDA_ENTRY STV_DEFAULT"
_Z7array3dPfm:
.text._Z7array3dPfm:
[----:B------:R-:W0:Y:S01]  /*0000*/  LDC R1, c[0x0][0x37c] ;  /* 0x0000df00ff017b82 */ /* 0x000e220000000800 */
[----:B------:R-:W1:Y:S01]  /*0010*/  S2R R12, SR_TID.X ;  /* 0x00000000000c7919 */ /* 0x000e620000002100 */
[----:B------:R-:W2:Y:S06]  /*0020*/  LDCU UR8, c[0x0][0x2fc] ;  /* 0x00005f80ff0877ac */ /* 0x000eac0008000800 */
[----:B------:R-:W3:Y:S01]  /*0030*/  LDC.64 R2, c[0x0][0x380] ;  /* 0x0000e000ff027b82 */ /* 0x000ee20000000a00 */
[----:B0-----:R-:W-:Y:S01]  /*0040*/  VIADD R1, R1, 0xffffffe8 ;  /* 0xffffffe801017836 */ /* 0x001fe20000000000 */
[----:B------:R-:W1:Y:S01]  /*0050*/  S2R R13, SR_TID.Y ;  /* 0x00000000000d7919 */ /* 0x000e620000002200 */
[----:B------:R-:W0:Y:S01]  /*0060*/  LDCU UR4, c[0x0][0x360] ;  /* 0x00006c00ff0477ac */ /* 0x000e220008000800 */
[----:B------:R-:W4:Y:S01]  /*0070*/  S2R R14, SR_TID.Z ;  /* 0x00000000000e7919 */ /* 0x000f220000002300 */
[----:B------:R-:W0:Y:S01]  /*0080*/  LDCU UR5, c[0x0][0x364] ;  /* 0x00006c80ff0577ac */ /* 0x000e220008000800 */
[----:B------:R-:W5:Y:S01]  /*0090*/  LDCU.64 UR6, c[0x0][0x358] ;  /* 0x00006b00ff0677ac */ /* 0x000f620008000a00 */
[----:B0-----:R-:W-:Y:S01]  /*00a0*/  UIMAD UR4, UR4, UR5, URZ ;  /* 0x00000005040472a4 */ /* 0x001fe2000f8e02ff */
[----:B-1----:R-:W-:-:S05]  /*00b0*/  IMAD R5, R12, R13, R12 ;  /* 0x0000000d0c057224 */ /* 0x002fca00078e020c */
[----:B----4-:R-:W-:-:S04]  /*00c0*/  IMAD R5, R14, UR4, R5 ;  /* 0x000000040e057c24 */ /* 0x010fc8000f8e0205 */
[----:B---3--:R-:W-:-:S06]  /*00d0*/  IMAD.WIDE.U32 R2, R5, 0x4, R2 ;  /* 0x0000000405027825 */ /* 0x008fcc00078e0002 */
[----:B-----5:R-:W3:Y:S01]  /*00e0*/  LDG.E R2, desc[UR6][R2.64] ;  /* 0x0000000602027981 */ /* 0x020ee2000c1e1900 */
[----:B------:R-:W-:Y:S01]  /*00f0*/  MOV R0, 0x0 ;  /* 0x0000000000007802 */ /* 0x000fe20000000f00 */
[----:B------:R-:W0:Y:S02]  /*0100*/  LDCU UR4, c[0x0][0x2f8] ;  /* 0x00005f00ff0477ac */ /* 0x000e240008000800 */
[----:B------:R1:W-:Y:S01]  /*0110*/  STL.64 [R1], R12 ;  /* 0x0000000c01007387 */ /* 0x0003e20000100a00 */
[----:B------:R1:W4:Y:S01]  /*0120*/  LDC.64 R10, c[0x4][R0] ;  /* 0x01000000000a7b82 */ /* 0x0003220000000a00 */
[----:B------:R-:W5:Y:S02]  /*0130*/  LDCU.64 UR6, c[0x4][0x18] ;  /* 0x01000300ff0677ac */ /* 0x000f640008000a00 */
[----:B------:R1:W-:Y:S01]  /*0140*/  STL [R1+0x8], R14 ;  /* 0x0000080e01007387 */ /* 0x0003e20000100800 */
[----:B0-----:R-:W-:Y:S01]  /*0150*/  IADD3 R6, P0, PT, R1, UR4, RZ ;  /* 0x0000000401067c10 */ /* 0x001fe2000ff1e0ff */
[----:B-----5:R-:W-:Y:S01]  /*0160*/  IMAD.U32 R4, RZ, RZ, UR6 ;  /* 0x00000006ff047e24 */ /* 0x020fe2000f8e00ff */
[----:B------:R-:W-:-:S02]  /*0170*/  MOV R5, UR7 ;  /* 0x0000000700057c02 */ /* 0x000fc40008000f00 */
[----:B--2---:R-:W-:Y:S01]  /*0180*/  IADD3.X R7, PT, PT, RZ, UR8, RZ, P0, !PT ;  /* 0x00000008ff077c10 */ /* 0x004fe200087fe4ff */
[----:B---3--:R-:W0:Y:S02]  /*0190*/  F2F.F64.F32 R8, R2 ;  /* 0x0000000200087310 */ /* 0x008e240000201800 */
[----:B0---4-:R1:W-:Y:S06]  /*01a0*/  STL.64 [R1+0x10], R8 ;  /* 0x0000100801007387 */ /* 0x0113ec0000100a00 */
[----:B------:R-:W-:-:S07]  /*01b0*/  LEPC R20, `(.L_x_0) ;  /* 0x000000001014794e */ /* 0x000fce0000000000 */
[----:B-1----:R-:W-:Y:S05]  /*01c0*/  CALL.ABS.NOINC R10 ;  /* 0x000000000a007343 */ /* 0x002fea0003c00000 */
.L_x_0:
[----:B------:R-:W-:Y:S05]  /*01d0*/  EXIT ;  /* 0x000000000000794d */ /* 0x000fea0003800000 */
.L_x_1:
[----:B------:R-:W-:-:S00]  /*01e0*/  BRA `(.L_x_1) ;  /* 0xfffffffc00fc7947 */ /* 0x000fc0000383ffff */
[----:B------:R-:W-:-:S00]  /*01f0*/  NOP ;  /* 0x0000000000007918 */ /* 0x000fc00000000000 */
        /* <DEDUP_REMOVED lines=8> */
.L_x_6:


//--------------------- .text._Z7array2dPfm       --------------------------
	.section	.text._Z7array2dPfm,"ax",@progbits
	.align	128
        .global         _Z7array2dPfm
        .type           _Z7array2dPfm,@function
        .size           _Z7array2dPfm,(.L_x_7 - _Z7array2dPfm)
        .other          _Z7array2dPfm,@"STO_CUDA_ENTRY STV_DEFAULT"
_Z7array2dPfm:
.text._Z7array2dPfm:
[----:B------:R-:W0:Y:S01]  /*0000*/  LDC R1, c[0x0][0x37c] ;  /* 0x0000df00ff017b82 */ /* 0x000e220000000800 */
[----:B------:R-:W1:Y:S07]  /*0010*/  S2R R12, SR_TID.X ;  /* 0x00000000000c7919 */ /* 0x000e6e0000002100 */
[----:B------:R-:W2:Y:S01]  /*0020*/  LDC.64 R2, c[0x0][0x380] ;  /* 0x0000e000ff027b82 */ /* 0x000ea20000000a00 */
[----:B------:R-:W3:Y:S01]  /*0030*/  LDCU.64 UR4, c[0x0][0x358] ;  /* 0x00006b00ff0477ac */ /* 0x000ee20008000a00 */
[----:B0-----:R-:W-:Y:S01]  /*0040*/  VIADD R1, R1, 0xfffffff0 ;  /* 0xfffffff001017836 */ /* 0x001fe20000000000 */
[----:B------:R-:W1:Y:S01]  /*0050*/  S2R R13, SR_TID.Y ;  /* 0x00000000000d7919 */ /* 0x000e620000002200 */
[----:B------:R-:W0:Y:S01]  /*0060*/  LDCU.64 UR6, c[0x4][0x10] ;  /* 0x01000200ff0677ac */ /* 0x000e220008000a00 */
[----:B-1----:R-:W-:-:S04]  /*0070*/  IMAD R5, R12, R13, R12 ;  /* 0x0000000d0c057224 */ /* 0x002fc800078e020c */
[----:B--2---:R-:W-:-:S06]  /*0080*/  IMAD.WIDE.U32 R2, R5, 0x4, R2 ;  /* 0x0000000405027825 */ /* 0x004fcc00078e0002 */
[----:B---3--:R-:W2:Y:S01]  /*0090*/  LDG.E R2, desc[UR4][R2.64] ;  /* 0x0000000402027981 */ /* 0x008ea2000c1e1900 */
[----:B------:R-:W-:Y:S01]  /*00a0*/  MOV R0, 0x0 ;  /* 0x0000000000007802 */ /* 0x000fe20000000f00 */
[----:B------:R-:W1:Y:S01]  /*00b0*/  LDCU UR4, c[0x0][0x2f8] ;  /* 0x00005f00ff0477ac */ /* 0x000e620008000800 */
[----:B0-----:R-:W-:Y:S01]  /*00c0*/  IMAD.U32 R4, RZ, RZ, UR6 ;  /* 0x00000006ff047e24 */ /* 0x001fe2000f8e00ff */
[----:B------:R0:W-:Y:S01]  /*00d0*/  STL.64 [R1], R12 ;  /* 0x0000000c01007387 */ /* 0x0001e20000100a00 */
[----:B------:R0:W3:Y:S01]  /*00e0*/  LDC.64 R10, c[0x4][R0] ;  /* 0x01000000000a7b82 */ /* 0x0000e20000000a00 */
[----:B------:R-:W4:Y:S01]  /*00f0*/  LDCU UR5, c[0x0][0x2fc] ;  /* 0x00005f80ff0577ac */ /* 0x000f220008000800 */
[----:B------:R-:W-:Y:S02]  /*0100*/  MOV R5, UR7 ;  /* 0x0000000700057c02 */ /* 0x000fe40008000f00 */
[----:B-1----:R-:W-:-:S04]  /*0110*/  IADD3 R6, P0, PT, R1, UR4, RZ ;  /* 0x0000000401067c10 */ /* 0x002fc8000ff1e0ff */
[----:B----4-:R-:W-:Y:S01]  /*0120*/  IADD3.X R7, PT, PT, RZ, UR5, RZ, P0, !PT ;  /* 0x00000005ff077c10 */ /* 0x010fe200087fe4ff */
[----:B--2---:R-:W1:Y:S02]  /*0130*/  F2F.F64.F32 R8, R2 ;  /* 0x0000000200087310 */ /* 0x004e640000201800 */
[----:B-1-3--:R0:W-:Y:S06]  /*0140*/  STL.64 [R1+0x8], R8 ;  /* 0x0000080801007387 */ /* 0x00a1ec0000100a00 */
[----:B------:R-:W-:-:S07]  /*0150*/  LEPC R20, `(.L_x_2) ;  /* 0x000000001014794e */ /* 0x000fce0000000000 */
[----:B0-----:R-:W-:Y:S05]  /*0160*/  CALL.ABS.NOINC R10 ;  /* 0x000000000a007343 */ /* 0x001fea0003c00000 */
.L_x_2:
[----:B------:R-:W-:Y:S05]  /*0170*/  EXIT ;  /* 0x000000000000794d */ /* 0x000fea0003800000 */
.L_x_3:
        /* <DEDUP_REMOVED lines=16> */
.L_x_7:


//--------------------- .text._Z7array1dPfm       --------------------------
	.section	.text._Z7array1dPfm,"ax",@progbits
	.align	128
        .global         _Z7array1dPfm
        .type           _Z7array1dPfm,@function
        .size           _Z7array1dPfm,(.L_x_8 - _Z7array1dPfm)
        .other          _Z7array1dPfm,@"STO_CUDA_ENTRY STV_DEFAULT"
_Z7array1dPfm:
.text._Z7array1dPfm:
[----:B------:R-:W0:Y:S01]  /*0000*/  LDC R1, c[0x0][0x37c] ;  /* 0x0000df00ff017b82 */ /* 0x000e220000000800 */
[----:B------:R-:W1:Y:S07]  /*0010*/  S2R R12, SR_TID.X ;  /* 0x00000000000c7919 */ /* 0x000e6e0000002100 */
[----:B------:R-:W1:Y:S01]  /*0020*/  LDC.64 R2, c[0x0][0x380] ;  /* 0x0000e000ff027b82 */ /* 0x000e620000000a00 */
[----:B------:R-:W2:Y:S01]  /*0030*/  LDCU.64 UR4, c[0x0][0x358] ;  /* 0x00006b00ff0477ac */ /* 0x000ea20008000a00 */
[----:B0-----:R-:W-:Y:S01]  /*0040*/  VIADD R1, R1, 0xfffffff0 ;  /* 0xfffffff001017836 */ /* 0x001fe20000000000 */
[----:B------:R-:W0:Y:S01]  /*0050*/  LDCU.64 UR6, c[0x4][0x8] ;  /* 0x01000100ff0677ac */ /* 0x000e220008000a00 */
[----:B-1----:R-:W-:-:S06]  /*0060*/  IMAD.WIDE.U32 R2, R12, 0x4, R2 ;  /* 0x000000040c027825 */ /* 0x002fcc00078e0002 */
[----:B--2---:R-:W2:Y:S01]  /*0070*/  LDG.E R2, desc[UR4][R2.64] ;  /* 0x0000000402027981 */ /* 0x004ea2000c1e1900 */
[----:B------:R-:W-:Y:S01]  /*0080*/  MOV R0, 0x0 ;  /* 0x0000000000007802 */ /* 0x000fe20000000f00 */
[----:B------:R-:W1:Y:S01]  /*0090*/  LDCU UR4, c[0x0][0x2f8] ;  /* 0x00005f00ff0477ac */ /* 0x000e620008000800 */
[----:B0-----:R-:W-:Y:S01]  /*00a0*/  IMAD.U32 R4, RZ, RZ, UR6 ;  /* 0x00000006ff047e24 */ /* 0x001fe2000f8e00ff */
[----:B------:R0:W-:Y:S01]  /*00b0*/  STL [R1], R12 ;  /* 0x0000000c01007387 */ /* 0x0001e20000100800 */
[----:B------:R0:W3:Y:S01]  /*00c0*/  LDC.64 R10, c[0x4][R0] ;  /* 0x01000000000a7b82 */ /* 0x0000e20000000a00 */
[----:B------:R-:W4:Y:S01]  /*00d0*/  LDCU UR5, c[0x0][0x2fc] ;  /* 0x00005f80ff0577ac */ /* 0x000f220008000800 */
[----:B------:R-:W-:Y:S02]  /*00e0*/  MOV R5, UR7 ;  /* 0x0000000700057c02 */ /* 0x000fe40008000f00 */
[----:B-1----:R-:W-:-:S05]  /*00f0*/  IADD3 R6, P0, PT, R1, UR4, RZ ;  /* 0x0000000401067c10 */ /* 0x002fca000ff1e0ff */
[----:B----4-:R-:W-:Y:S01]  /*0100*/  IMAD.X R7, RZ, RZ, UR5, P0 ;  /* 0x00000005ff077e24 */ /* 0x010fe200080e06ff */
[----:B--2---:R-:W1:Y:S02]  /*0110*/  F2F.F64.F32 R8, R2 ;  /* 0x0000000200087310 */ /* 0x004e640000201800 */
[----:B-1-3--:R0:W-:Y:S05]  /*0120*/  STL.64 [R1+0x8], R8 ;  /* 0x0000080801007387 */ /* 0x00a1ea0000100a00 */
[----:B------:R-:W-:-:S07]  /*0130*/  LEPC R20, `(.L_x_4) ;  /* 0x000000001014794e */ /* 0x000fce0000000000 */
[----:B0-----:R-:W-:Y:S05]  /*0140*/  CALL.ABS.NOINC R10 ;  /* 0x000000000a007343 */ /* 0x001fea0003c00000 */
.L_x_4:
[----:B------:R-:W-:Y:S05]  /*0150*/  EXIT ;  /* 0x000000000000794d */ /* 0x000fea0003800000 */
.L_x_5:
        /* <DEDUP_REMOVED lines=10> */
.L_x_8:


//--------------------- .nv.global.init           --------------------------
	.section	.nv.global.init,"aw",@progbits
.nv.global.init:
	.type		$str,@object
	.size		$str,($str$1 - $str)
$str:
        /*0000*/ 	.byte	0x44, 0x61, 0x74, 0x61, 0x20, 0x49, 0x6e, 0x64, 0x65, 0x78, 0x65, 0x64, 0x20, 0x68, 0x65, 0x72
        /*0010*/ 	.byte	0x65, 0x20, 0x3a, 0x20, 0x78, 0x25, 0x64, 0x20, 0x20, 0x2c, 0x20, 0x61, 0x72, 0x72, 0x61, 0x79
        /*0020*/ 	.byte	0x20, 0x5b, 0x25, 0x66, 0x5d, 0x0a, 0x00
	.type		$str$1,@object
	.size		$str$1,($str$2 - $str$1)
$str$1:
        /*0027*/ 	.byte	0x44, 0x61, 0x74, 0x61, 0x20, 0x49, 0x6e, 0x64, 0x65, 0x78, 0x65, 0x64, 0x20, 0x68, 0x65, 0x72
        /*0037*/ 	.byte	0x65, 0x20, 0x3a, 0x20, 0x78, 0x25, 0x64, 0x20, 0x79, 0x25, 0x64, 0x20, 0x2c, 0x20, 0x61, 0x72
        /*0047*/ 	.byte	0x72, 0x61, 0x79, 0x20, 0x5b, 0x25, 0x66, 0x5d, 0x0a, 0x00
	.type		$str$2,@object
	.size		$str$2,(.L_2 - $str$2)
$str$2:
        /*0051*/ 	.byte	0x44, 0x61, 0x74, 0x61, 0x20, 0x49, 0x6e, 0x64, 0x65, 0x78, 0x65, 0x64, 0x20, 0x68, 0x65, 0x72
        /*0061*/ 	.byte	0x65, 0x20, 0x3a, 0x20, 0x78, 0x25, 0x64, 0x20, 0x79, 0x25, 0x64, 0x20, 0x7a, 0x25, 0x64, 0x20
        /*0071*/ 	.byte	0x2c, 0x20, 0x61, 0x72, 0x72, 0x61, 0x79, 0x20, 0x5b, 0x25, 0x66, 0x5d, 0x0a, 0x00
.L_2:


//--------------------- .nv.shared.reserved.0     --------------------------
	.section	.nv.shared.reserved.0,"aw",@nobits
	.weak		__nv_reservedSMEM_offset_0_alias
	.size		__nv_reservedSMEM_offset_0_alias, 0, 64
	.other		__nv_reservedSMEM_offset_0_alias,@"STO_CUDA_RESERVED_SHARED STV_DEFAULT"
__nv_reservedSMEM_offset_0_alias:
	.zero		0
	.zero		64


//--------------------- .nv.constant0._Z7array3dPfm --------------------------
	.section	.nv.constant0._Z7array3dPfm,"a",@progbits
	.sectionflags	@""
	.align	4
.nv.constant0._Z7array3dPfm:
	.zero		912


//--------------------- .nv.constant0._Z7array2dPfm --------------------------
	.section	.nv.constant0._Z7array2dPfm,"a",@progbits
	.sectionflags	@""
	.align	4
.nv.constant0._Z7array2dPfm:
	.zero		912


//--------------------- .nv.constant0._Z7array1dPfm --------------------------
	.section	.nv.constant0._Z7array1dPfm,"a",@progbits
	.sectionflags	@""
	.align	4
.nv.constant0._Z7array1dPfm:
	.zero		912


//--------------------- SYMBOLS --------------------------

	.type		.nv.reservedSmem.offset0,@object
	.size		.nv.reservedSmem.offset0,0x4
	.type		vprintf,@function
